//
// Generated by NVIDIA NVVM Compiler
//
// Compiler Build ID: CL-36424714
// Cuda compilation tools, release 13.0, V13.0.88
// Based on NVVM 20.0.0
//

.version 9.0
.target sm_100
.address_size 64

	// .globl	_Z10dotProdGPUPfPKfS1_i

.visible .entry _Z10dotProdGPUPfPKfS1_i(
	.param .u64 .ptr .align 1 _Z10dotProdGPUPfPKfS1_i_param_0,
	.param .u64 .ptr .align 1 _Z10dotProdGPUPfPKfS1_i_param_1,
	.param .u64 .ptr .align 1 _Z10dotProdGPUPfPKfS1_i_param_2,
	.param .u32 _Z10dotProdGPUPfPKfS1_i_param_3
)
{
	.reg .pred 	%p<2>;
	.reg .b32 	%r<6>;
	.reg .b32 	%f<4>;
	.reg .b64 	%rd<11>;

	ld.param.u64 	%rd1, [_Z10dotProdGPUPfPKfS1_i_param_0];
	ld.param.u64 	%rd2, [_Z10dotProdGPUPfPKfS1_i_param_1];
	ld.param.u64 	%rd3, [_Z10dotProdGPUPfPKfS1_i_param_2];
	ld.param.u32 	%r2, [_Z10dotProdGPUPfPKfS1_i_param_3];
	mov.u32 	%r3, %tid.x;
	mov.u32 	%r4, %ctaid.x;
	mov.u32 	%r5, %ntid.x;
	mad.lo.s32 	%r1, %r4, %r5, %r3;
	setp.ge.s32 	%p1, %r1, %r2;
	@%p1 bra 	$L__BB0_2;
	cvta.to.global.u64 	%rd4, %rd2;
	cvta.to.global.u64 	%rd5, %rd3;
	cvta.to.global.u64 	%rd6, %rd1;
	mul.wide.s32 	%rd7, %r1, 4;
	add.s64 	%rd8, %rd4, %rd7;
	ld.global.f32 	%f1, [%rd8];
	add.s64 	%rd9, %rd5, %rd7;
	ld.global.f32 	%f2, [%rd9];
	mul.f32 	%f3, %f1, %f2;
	add.s64 	%rd10, %rd6, %rd7;
	st.global.f32 	[%rd10], %f3;
$L__BB0_2:
	ret;

}


// ===== COMPILED SASS (sm_100) =====

	.target	sm_100

	.elftype	@"ET_EXEC"


//--------------------- .note.nv.tkinfo           --------------------------
	.section	.note.nv.tkinfo,"",@"SHT_NOTE"
	.sectionflags	@"SHF_NOTE_NV_TKINFO"
	.tkinfo
        /*0018*/ 	.word	0x00000002
        /*0030*/ 	.string	""
        /*0030*/ 	.string	"ptxas"
        /*0030*/ 	.string	"Cuda compilation tools, release 13.0, V13.0.88"
        /*0030*/ 	.string	"Build cuda_13.0.r13.0/compiler.36424714_0"
        /*0030*/ 	.string	"-arch sm_100 -m 64 "



//--------------------- .note.nv.cuinfo           --------------------------
	.section	.note.nv.cuinfo,"",@"SHT_NOTE"
	.sectionflags	@"SHF_NOTE_NV_CUINFO"
        /*0018*/ 	.short	0x0002
        /*001a*/ 	.short	0x0064
        /*001c*/ 	.short	0x0082
	.zero		2


//--------------------- .nv.info                  --------------------------
	.section	.nv.info,"",@"SHT_CUDA_INFO"
	.align	4


	//----- nvinfo : EIATTR_REGCOUNT
	.align		4
        /*0000*/ 	.byte	0x04, 0x2f
        /*0002*/ 	.short	(.L_1 - .L_0)
	.align		4
.L_0:
        /*0004*/ 	.word	index@(_Z10dotProdGPUPfPKfS1_i)
        /*0008*/ 	.word	0x0000000c


	//----- nvinfo : EIATTR_FRAME_SIZE
	.align		4
.L_1:
        /*000c*/ 	.byte	0x04, 0x11
        /*000e*/ 	.short	(.L_3 - .L_2)
	.align		4
.L_2:
        /*0010*/ 	.word	index@(_Z10dotProdGPUPfPKfS1_i)
        /*0014*/ 	.word	0x00000000


	//----- nvinfo : EIATTR_MIN_STACK_SIZE
	.align		4
.L_3:
        /*0018*/ 	.byte	0x04, 0x12
        /*001a*/ 	.short	(.L_5 - .L_4)
	.align		4
.L_4:
        /*001c*/ 	.word	index@(_Z10dotProdGPUPfPKfS1_i)
        /*0020*/ 	.word	0x00000000
.L_5:


//--------------------- .nv.compat                --------------------------
	.section	.nv.compat,"",@"SHT_CUDA_COMPAT_INFO"
	.align	4
        /*0000*/ 	.byte	0x02, 0x09, 0x00, 0x00, 0x02, 0x02, 0x01, 0x00, 0x02, 0x05, 0x05, 0x00, 0x03, 0x07, 0x01, 0x01
        /*0010*/ 	.byte	0x02, 0x03, 0x00, 0x00, 0x02, 0x06, 0x01, 0x00, 0x04, 0x0b, 0x08, 0x00, 0x09, 0x00, 0x00, 0x00
        /*0020*/ 	.byte	0x00, 0x00, 0x00, 0x00


//--------------------- .nv.info._Z10dotProdGPUPfPKfS1_i --------------------------
	.section	.nv.info._Z10dotProdGPUPfPKfS1_i,"",@"SHT_CUDA_INFO"
	.sectionflags	@""
	.align	4


	//----- nvinfo : EIATTR_CUDA_API_VERSION
	.align		4
        /*0000*/ 	.byte	0x04, 0x37
        /*0002*/ 	.short	(.L_7 - .L_6)
.L_6:
        /*0004*/ 	.word	0x00000082


	//----- nvinfo : EIATTR_KPARAM_INFO
	.align		4
.L_7:
        /*0008*/ 	.byte	0x04, 0x17
        /*000a*/ 	.short	(.L_9 - .L_8)
.L_8:
        /*000c*/ 	.word	0x00000000
        /*0010*/ 	.short	0x0003
        /*0012*/ 	.short	0x0018
        /*0014*/ 	.byte	0x00, 0xf0, 0x11, 0x00


	//----- nvinfo : EIATTR_KPARAM_INFO
	.align		4
.L_9:
        /*0018*/ 	.byte	0x04, 0x17
        /*001a*/ 	.short	(.L_11 - .L_10)
.L_10:
        /*001c*/ 	.word	0x00000000
        /*0020*/ 	.short	0x0002
        /*0022*/ 	.short	0x0010
        /*0024*/ 	.byte	0x00, 0xf5, 0x21, 0x00


	//----- nvinfo : EIATTR_KPARAM_INFO
	.align		4
.L_11:
        /*0028*/ 	.byte	0x04, 0x17
        /*002a*/ 	.short	(.L_13 - .L_12)
.L_12:
        /*002c*/ 	.word	0x00000000
        /*0030*/ 	.short	0x0001
        /*0032*/ 	.short	0x0008
        /*0034*/ 	.byte	0x00, 0xf5, 0x21, 0x00


	//----- nvinfo : EIATTR_KPARAM_INFO
	.align		4
.L_13:
        /*0038*/ 	.byte	0x04, 0x17
        /*003a*/ 	.short	(.L_15 - .L_14)
.L_14:
        /*003c*/ 	.word	0x00000000
        /*0040*/ 	.short	0x0000
        /*0042*/ 	.short	0x0000
        /*0044*/ 	.byte	0x00, 0xf5, 0x21, 0x00


	//----- nvinfo : EIATTR_SPARSE_MMA_MASK
	.align		4
.L_15:
        /*0048*/ 	.byte	0x03, 0x50
        /*004a*/ 	.short	0x0000


	//----- nvinfo : EIATTR_MAXREG_COUNT
	.align		4
        /*004c*/ 	.byte	0x03, 0x1b
        /*004e*/ 	.short	0x00ff


	//----- nvinfo : EIATTR_MERCURY_ISA_VERSION
	.align		4
        /*0050*/ 	.byte	0x03, 0x5f
        /*0052*/ 	.short	0x0101


	//----- nvinfo : EIATTR_VRC_CTA_INIT_COUNT
	.align		4
        /*0054*/ 	.byte	0x02, 0x4a
	.zero		1
	.zero		1


	//----- nvinfo : EIATTR_EXIT_INSTR_OFFSETS
	.align		4
        /*0058*/ 	.byte	0x04, 0x1c
        /*005a*/ 	.short	(.L_17 - .L_16)


	//   ....[0]....
.L_16:
        /*005c*/ 	.word	0x00000070


	//   ....[1]....
        /*0060*/ 	.word	0x00000130


	//----- nvinfo : EIATTR_CBANK_PARAM_SIZE
	.align		4
.L_17:
        /*0064*/ 	.byte	0x03, 0x19
        /*0066*/ 	.short	0x001c


	//----- nvinfo : EIATTR_PARAM_CBANK
	.align		4
        /*0068*/ 	.byte	0x04, 0x0a
        /*006a*/ 	.short	(.L_19 - .L_18)
	.align		4
.L_18:
        /*006c*/ 	.word	index@(.nv.constant0._Z10dotProdGPUPfPKfS1_i)
        /*0070*/ 	.short	0x0380
        /*0072*/ 	.short	0x001c


	//----- nvinfo : EIATTR_SW_WAR
	.align		4
.L_19:
        /*0074*/ 	.byte	0x04, 0x36
        /*0076*/ 	.short	(.L_21 - .L_20)
.L_20:
        /*0078*/ 	.word	0x00000008
.L_21:


//--------------------- .nv.callgraph             --------------------------
	.section	.nv.callgraph,"",@"SHT_CUDA_CALLGRAPH"
	.align	4
	.sectionentsize	8
	.align		4
        /*0000*/ 	.word	0x00000000
	.align		4
        /*0004*/ 	.word	0xffffffff
	.align		4
        /*0008*/ 	.word	0x00000000
	.align		4
        /*000c*/ 	.word	0xfffffffe
	.align		4
        /*0010*/ 	.word	0x00000000
	.align		4
        /*0014*/ 	.word	0xfffffffd
	.align		4
        /*0018*/ 	.word	0x00000000
	.align		4
        /*001c*/ 	.word	0xfffffffc


//--------------------- .text._Z10dotProdGPUPfPKfS1_i --------------------------
	.section	.text._Z10dotProdGPUPfPKfS1_i,"ax",@progbits
	.align	128
        .global         _Z10dotProdGPUPfPKfS1_i
        .type           _Z10dotProdGPUPfPKfS1_i,@function
        .size           _Z10dotProdGPUPfPKfS1_i,(.L_x_1 - _Z10dotProdGPUPfPKfS1_i)
        .other          _Z10dotProdGPUPfPKfS1_i,@"STO_CUDA_ENTRY STV_DEFAULT"
_Z10dotProdGPUPfPKfS1_i:
.text._Z10dotProdGPUPfPKfS1_i:
[----:B------:R-:W-:Y:S01]  /*0000*/  LDC R1, c[0x0][0x37c] ;  /* 0x0000df00ff017b82 */ /* 0x000fe20000000800 */
[----:B------:R-:W0:Y:S07]  /*0010*/  S2R R9, SR_TID.X ;  /* 0x0000000000097919 */ /* 0x000e2e0000002100 */
[----:B------:R-:W0:Y:S01]  /*0020*/  S2UR UR4, SR_CTAID.X ;  /* 0x00000000000479c3 */ /* 0x000e220000002500 */
[----:B------:R-:W1:Y:S07]  /*0030*/  LDCU UR5, c[0x0][0x398] ;  /* 0x00007300ff0577ac */ /* 0x000e6e0008000800 */
[----:B------:R-:W0:Y:S02]  /*0040*/  LDC R0, c[0x0][0x360] ;  /* 0x0000d800ff007b82 */ /* 0x000e240000000800 */
[----:B0-----:R-:W-:-:S05]  /*0050*/  IMAD R9, R0, UR4, R9 ;  /* 0x0000000400097c24 */ /* 0x001fca000f8e0209 */
[----:B-1----:R-:W-:-:S13]  /*0060*/  ISETP.GE.AND P0, PT, R9, UR5, PT ;  /* 0x0000000509007c0c */ /* 0x002fda000bf06270 */
[----:B------:R-:W-:Y:S05]  /*0070*/  @P0 EXIT ;  /* 0x000000000000094d */ /* 0x000fea0003800000 */
[----:B------:R-:W0:Y:S01]  /*0080*/  LDC.64 R2, c[0x0][0x388] ;  /* 0x0000e200ff027b82 */ /* 0x000e220000000a00 */
[----:B------:R-:W1:Y:S07]  /*0090*/  LDCU.64 UR4, c[0x0][0x358] ;  /* 0x00006b00ff0477ac */ /* 0x000e6e0008000a00 */
[----:B------:R-:W2:Y:S08]  /*00a0*/  LDC.64 R4, c[0x0][0x390] ;  /* 0x0000e400ff047b82 */ /* 0x000eb00000000a00 */
[----:B------:R-:W3:Y:S01]  /*00b0*/  LDC.64 R6, c[0x0][0x380] ;  /* 0x0000e000ff067b82 */ /* 0x000ee20000000a00 */
[----:B0-----:R-:W-:-:S06]  /*00c0*/  IMAD.WIDE R2, R9, 0x4, R2 ;  /* 0x0000000409027825 */ /* 0x001fcc00078e0202 */
[----:B-1----:R-:W4:Y:S01]  /*00d0*/  LDG.E R2, desc[UR4][R2.64] ;  /* 0x0000000402027981 */ /* 0x002f22000c1e1900 */
[----:B--2---:R-:W-:-:S06]  /*00e0*/  IMAD.WIDE R4, R9, 0x4, R4 ;  /* 0x0000000409047825 */ /* 0x004fcc00078e0204 */
[----:B------:R-:W4:Y:S01]  /*00f0*/  LDG.E R5, desc[UR4][R4.64] ;  /* 0x0000000404057981 */ /* 0x000f22000c1e1900 */
[----:B---3--:R-:W-:-:S04]  /*0100*/  IMAD.WIDE R6, R9, 0x4, R6 ;  /* 0x0000000409067825 */ /* 0x008fc800078e0206 */
[----:B----4-:R-:W-:-:S05]  /*0110*/  FMUL R9, R2, R5 ;  /* 0x0000000502097220 */ /* 0x010fca0000400000 */
[----:B------:R-:W-:Y:S01]  /*0120*/  STG.E desc[UR4][R6.64], R9 ;  /* 0x0000000906007986 */ /* 0x000fe2000c101904 */
[----:B------:R-:W-:Y:S05]  /*0130*/  EXIT ;  /* 0x000000000000794d */ /* 0x000fea0003800000 */
.L_x_0:
[----:B------:R-:W-:-:S00]  /*0140*/  BRA `(.L_x_0) ;  /* 0xfffffffc00fc7947 */ /* 0x000fc0000383ffff */
[----:B------:R-:W-:-:S00]  /*0150*/  NOP ;  /* 0x0000000000007918 */ /* 0x000fc00000000000 */
        /* <DEDUP_REMOVED lines=10> */
.L_x_1:


//--------------------- .nv.shared.reserved.0     --------------------------
	.section	.nv.shared.reserved.0,"aw",@nobits
	.weak		__nv_reservedSMEM_offset_0_alias
	.size		__nv_reservedSMEM_offset_0_alias, 0, 64
	.other		__nv_reservedSMEM_offset_0_alias,@"STO_CUDA_RESERVED_SHARED STV_DEFAULT"
__nv_reservedSMEM_offset_0_alias:
	.zero		0
	.zero		64


//--------------------- .nv.constant0._Z10dotProdGPUPfPKfS1_i --------------------------
	.section	.nv.constant0._Z10dotProdGPUPfPKfS1_i,"a",@progbits
	.sectionflags	@""
	.align	4
.nv.constant0._Z10dotProdGPUPfPKfS1_i:
	.zero		924


//--------------------- SYMBOLS --------------------------

	.type		.nv.reservedSmem.offset0,@object
	.size		.nv.reservedSmem.offset0,0x4
